







.version 7.0
.target sm_52
.address_size 64




.visible .entry _Z13softmaxKernelPf(
.param .u64 _Z13softmaxKernelPf_param_0
)
{
.reg .pred %p<27>;
.reg .f32 %f<55>;
.reg .b32 %r<106>;
.reg .b64 %rd<9>;

	.shared .align 4 .b8 _ZZ13softmaxKernelPfE8red_smem[256];

ld.param.u64 %rd2, [_Z13softmaxKernelPf_param_0];
cvta.to.global.u64 %rd1, %rd2;
mov.u32 %r1, %tid.x;
shr.u32 %r2, %r1, 5;
mov.u32 %r26, %nctaid.x;
mov.u32 %r3, %ctaid.x;
mul.lo.s32 %r27, %r26, %r3;
mov.u32 %r28, %nctaid.y;
mad.lo.s32 %r29, %r27, %r28, %r1;
mul.wide.u32 %rd3, %r29, 4;
add.s64 %rd4, %rd1, %rd3;
ld.global.f32 %f16, [%rd4];
mov.u32 %r30, 31;
mov.u32 %r31, 16;
mov.u32 %r32, -8388609;
mov.u32 %r33, -1;
shfl.sync.bfly.b32 %r34|%p2, %r32, %r31, %r30, %r33;
mov.b32 %f17, %r34;
max.f32 %f18, %f16, %f17;
mov.b32 %r35, %f18;
mov.u32 %r36, 8;
shfl.sync.bfly.b32 %r37|%p3, %r35, %r36, %r30, %r33;
mov.b32 %f19, %r37;
max.f32 %f20, %f16, %f19;
mov.b32 %r38, %f20;
mov.u32 %r39, 4;
shfl.sync.bfly.b32 %r40|%p4, %r38, %r39, %r30, %r33;
mov.b32 %f21, %r40;
max.f32 %f22, %f16, %f21;
mov.b32 %r41, %f22;
mov.u32 %r42, 2;
shfl.sync.bfly.b32 %r43|%p5, %r41, %r42, %r30, %r33;
mov.b32 %f23, %r43;
max.f32 %f24, %f16, %f23;
mov.b32 %r44, %f24;
mov.u32 %r45, 1;
shfl.sync.bfly.b32 %r46|%p6, %r44, %r45, %r30, %r33;
mov.b32 %f25, %r46;
max.f32 %f1, %f16, %f25;
and.b32 %r4, %r1, 31;
mov.u32 %r5, %ntid.x;
shr.u32 %r6, %r5, 5;
setp.ne.s32	%p7, %r4, 0;
@%p7 bra BB0_2;

shl.b32 %r47, %r2, 2;
mov.u32 %r48, _ZZ13softmaxKernelPfE8red_smem;
add.s32 %r49, %r48, %r47;
st.shared.f32 [%r49], %f1;

BB0_2:
bar.sync 0;
mov.f32 %f49, 0fFF7FFFFF;
setp.ge.u32	%p8, %r4, %r6;
@%p8 bra BB0_4;

shl.b32 %r50, %r4, 2;
mov.u32 %r51, _ZZ13softmaxKernelPfE8red_smem;
add.s32 %r52, %r51, %r50;
ld.shared.f32 %f49, [%r52];

BB0_4:
shr.u32 %r103, %r5, 6;
setp.eq.s32	%p9, %r103, 0;
mov.b32 %r100, %f49;
@%p9 bra BB0_7;

mov.u32 %r99, %r103;

BB0_6:
shfl.sync.bfly.b32 %r55|%p10, %r100, %r99, %r30, %r33;
mov.b32 %f27, %r55;
max.f32 %f49, %f49, %f27;
shr.u32 %r56, %r99, 31;
add.s32 %r57, %r99, %r56;
shr.s32 %r11, %r57, 1;
mov.b32 %r100, %f49;
setp.gt.s32	%p11, %r99, 1;
mov.u32 %r99, %r11;
@%p11 bra BB0_6;

BB0_7:
mov.u32 %r59, 0;
shfl.sync.idx.b32 %r61|%p12, %r100, %r59, %r30, %r33;
mov.b32 %f6, %r61;
mov.u32 %r62, %ntid.y;
mul.lo.s32 %r63, %r3, %r5;
mad.lo.s32 %r105, %r63, %r62, %r1;
add.s32 %r15, %r105, %r5;
mov.f32 %f52, 0f00000000;
setp.lt.s32	%p13, %r5, 1;
@%p13 bra BB0_10;

mov.u32 %r101, %r105;

BB0_9:
mul.wide.s32 %rd5, %r101, 4;
add.s64 %rd6, %rd1, %rd5;
ld.global.f32 %f30, [%rd6];
sub.f32 %f31, %f30, %f6;
mul.f32 %f32, %f31, 0f3FB8AA3B;
ex2.approx.f32 %f33, %f32;
st.global.f32 [%rd6], %f33;
add.f32 %f52, %f52, %f33;
add.s32 %r101, %r101, %r5;
setp.lt.s32	%p14, %r101, %r15;
@%p14 bra BB0_9;

BB0_10:
bar.sync 0;
mov.b32 %r64, %f52;
shfl.sync.bfly.b32 %r68|%p15, %r64, %r31, %r30, %r33;
mov.b32 %f34, %r68;
add.f32 %f35, %f52, %f34;
mov.b32 %r69, %f35;
shfl.sync.bfly.b32 %r71|%p16, %r69, %r36, %r30, %r33;
mov.b32 %f36, %r71;
add.f32 %f37, %f35, %f36;
mov.b32 %r72, %f37;
shfl.sync.bfly.b32 %r74|%p17, %r72, %r39, %r30, %r33;
mov.b32 %f38, %r74;
add.f32 %f39, %f37, %f38;
mov.b32 %r75, %f39;
shfl.sync.bfly.b32 %r77|%p18, %r75, %r42, %r30, %r33;
mov.b32 %f40, %r77;
add.f32 %f41, %f39, %f40;
mov.b32 %r78, %f41;
shfl.sync.bfly.b32 %r80|%p19, %r78, %r45, %r30, %r33;
mov.b32 %f42, %r80;
add.f32 %f53, %f41, %f42;
@%p7 bra BB0_12;

add.s32 %r81, %r6, %r2;
shl.b32 %r82, %r81, 2;
mov.u32 %r83, _ZZ13softmaxKernelPfE8red_smem;
add.s32 %r84, %r83, %r82;
st.shared.f32 [%r84], %f53;

BB0_12:
setp.lt.u32	%p1, %r4, %r6;
bar.sync 0;
@!%p1 bra BB0_14;
bra.uni BB0_13;

BB0_13:
add.s32 %r85, %r6, %r4;
shl.b32 %r86, %r85, 2;
mov.u32 %r87, _ZZ13softmaxKernelPfE8red_smem;
add.s32 %r88, %r87, %r86;
ld.shared.f32 %f53, [%r88];

BB0_14:
mov.b32 %r104, %f53;
setp.lt.u32	%p21, %r5, 64;
@%p21 bra BB0_16;

BB0_15:
shfl.sync.bfly.b32 %r91|%p22, %r104, %r103, %r30, %r33;
mov.b32 %f43, %r91;
add.f32 %f53, %f53, %f43;
shr.u32 %r92, %r103, 31;
add.s32 %r93, %r103, %r92;
shr.s32 %r21, %r93, 1;
mov.b32 %r104, %f53;
setp.gt.s32	%p23, %r103, 1;
mov.u32 %r103, %r21;
@%p23 bra BB0_15;

BB0_16:
shfl.sync.idx.b32 %r97|%p24, %r104, %r59, %r30, %r33;
mov.b32 %f44, %r97;
add.f32 %f45, %f44, 0f358637BD;
mov.f32 %f46, 0f3F800000;
div.approx.f32 %f15, %f46, %f45;
@%p13 bra BB0_18;

BB0_17:
mul.wide.s32 %rd7, %r105, 4;
add.s64 %rd8, %rd1, %rd7;
ld.global.f32 %f47, [%rd8];
mul.f32 %f48, %f15, %f47;
st.global.f32 [%rd8], %f48;
add.s32 %r105, %r105, %r5;
setp.lt.s32	%p26, %r105, %r15;
@%p26 bra BB0_17;

BB0_18:
bar.sync 0;
ret;
}




// ===== COMPILED SASS (sm_100) =====

	.target	sm_100

	.elftype	@"ET_EXEC"


//--------------------- .note.nv.tkinfo           --------------------------
	.section	.note.nv.tkinfo,"",@"SHT_NOTE"
	.sectionflags	@"SHF_NOTE_NV_TKINFO"
	.tkinfo
        /*0018*/ 	.word	0x00000002
        /*0030*/ 	.string	""
        /*0030*/ 	.string	"ptxas"
        /*0030*/ 	.string	"Cuda compilation tools, release 13.0, V13.0.88"
        /*0030*/ 	.string	"Build cuda_13.0.r13.0/compiler.36424714_0"
        /*0030*/ 	.string	"-arch sm_100 "



//--------------------- .note.nv.cuinfo           --------------------------
	.section	.note.nv.cuinfo,"",@"SHT_NOTE"
	.sectionflags	@"SHF_NOTE_NV_CUINFO"
        /*0018*/ 	.short	0x0002
        /*001a*/ 	.short	0x0034
        /*001c*/ 	.short	0x0082
	.zero		2


//--------------------- .nv.info                  --------------------------
	.section	.nv.info,"",@"SHT_CUDA_INFO"
	.align	4


	//----- nvinfo : EIATTR_REGCOUNT
	.align		4
        /*0000*/ 	.byte	0x04, 0x2f
        /*0002*/ 	.short	(.L_1 - .L_0)
	.align		4
.L_0:
        /*0004*/ 	.word	index@(_Z13softmaxKernelPf)
        /*0008*/ 	.word	0x00000012


	//----- nvinfo : EIATTR_FRAME_SIZE
	.align		4
.L_1:
        /*000c*/ 	.byte	0x04, 0x11
        /*000e*/ 	.short	(.L_3 - .L_2)
	.align		4
.L_2:
        /*0010*/ 	.word	index@(_Z13softmaxKernelPf)
        /*0014*/ 	.word	0x00000000


	//----- nvinfo : EIATTR_MIN_STACK_SIZE
	.align		4
.L_3:
        /*0018*/ 	.byte	0x04, 0x12
        /*001a*/ 	.short	(.L_5 - .L_4)
	.align		4
.L_4:
        /*001c*/ 	.word	index@(_Z13softmaxKernelPf)
        /*0020*/ 	.word	0x00000000
.L_5:


//--------------------- .nv.compat                --------------------------
	.section	.nv.compat,"",@"SHT_CUDA_COMPAT_INFO"
	.align	4
        /*0000*/ 	.byte	0x02, 0x09, 0x00, 0x00, 0x02, 0x02, 0x01, 0x00, 0x02, 0x05, 0x05, 0x00, 0x03, 0x07, 0x01, 0x01
        /*0010*/ 	.byte	0x02, 0x03, 0x00, 0x00, 0x02, 0x06, 0x01, 0x00, 0x04, 0x0b, 0x08, 0x00, 0x01, 0x00, 0x00, 0x00
        /*0020*/ 	.byte	0x00, 0x00, 0x00, 0x00


//--------------------- .nv.info._Z13softmaxKernelPf --------------------------
	.section	.nv.info._Z13softmaxKernelPf,"",@"SHT_CUDA_INFO"
	.sectionflags	@""
	.align	4


	//----- nvinfo : EIATTR_CUDA_API_VERSION
	.align		4
        /*0000*/ 	.byte	0x04, 0x37
        /*0002*/ 	.short	(.L_7 - .L_6)
.L_6:
        /*0004*/ 	.word	0x00000082


	//----- nvinfo : EIATTR_KPARAM_INFO
	.align		4
.L_7:
        /*0008*/ 	.byte	0x04, 0x17
        /*000a*/ 	.short	(.L_9 - .L_8)
.L_8:
        /*000c*/ 	.word	0x00000000
        /*0010*/ 	.short	0x0000
        /*0012*/ 	.short	0x0000
        /*0014*/ 	.byte	0x00, 0xf0, 0x21, 0x00


	//----- nvinfo : EIATTR_SPARSE_MMA_MASK
	.align		4
.L_9:
        /*0018*/ 	.byte	0x03, 0x50
        /*001a*/ 	.short	0x0000


	//----- nvinfo : EIATTR_MAXREG_COUNT
	.align		4
        /*001c*/ 	.byte	0x03, 0x1b
        /*001e*/ 	.short	0x00ff


	//----- nvinfo : EIATTR_NUM_BARRIERS
	.align		4
        /*0020*/ 	.byte	0x02, 0x4c
        /*0022*/ 	.byte	0x01
	.zero		1


	//----- nvinfo : EIATTR_MERCURY_ISA_VERSION
	.align		4
        /*0024*/ 	.byte	0x03, 0x5f
        /*0026*/ 	.short	0x0101


	//----- nvinfo : EIATTR_COOP_GROUP_MASK_REGIDS
	.align		4
        /*0028*/ 	.byte	0x04, 0x29
        /*002a*/ 	.short	(.L_11 - .L_10)


	//   ....[0]....
.L_10:
        /*002c*/ 	.word	0xffffffff


	//   ....[1]....
        /*0030*/ 	.word	0xffffffff


	//   ....[2]....
        /*0034*/ 	.word	0xffffffff


	//   ....[3]....
        /*0038*/ 	.word	0xffffffff


	//   ....[4]....
        /*003c*/ 	.word	0xffffffff


	//   ....[5]....
        /*0040*/ 	.word	0xffffffff


	//   ....[6]....
        /*0044*/ 	.word	0xffffffff


	//   ....[7]....
        /*0048*/ 	.word	0xffffffff


	//   ....[8]....
        /*004c*/ 	.word	0xffffffff


	//   ....[9]....
        /*0050*/ 	.word	0xffffffff


	//   ....[10]....
        /*0054*/ 	.word	0xffffffff


	//   ....[11]....
        /*0058*/ 	.word	0xffffffff


	//   ....[12]....
        /*005c*/ 	.word	0xffffffff


	//----- nvinfo : EIATTR_COOP_GROUP_INSTR_OFFSETS
	.align		4
.L_11:
        /*0060*/ 	.byte	0x04, 0x28
        /*0062*/ 	.short	(.L_13 - .L_12)


	//   ....[0]....
.L_12:
        /*0064*/ 	.word	0x00000180


	//   ....[1]....
        /*0068*/ 	.word	0x000001b0


	//   ....[2]....
        /*006c*/ 	.word	0x000001e0


	//   ....[3]....
        /*0070*/ 	.word	0x00000220


	//   ....[4]....
        /*0074*/ 	.word	0x000002b0


	//   ....[5]....
        /*0078*/ 	.word	0x00000320


	//   ....[6]....
        /*007c*/ 	.word	0x00000490


	//   ....[7]....
        /*0080*/ 	.word	0x00000530


	//   ....[8]....
        /*0084*/ 	.word	0x00000580


	//   ....[9]....
        /*0088*/ 	.word	0x000005c0


	//   ....[10]....
        /*008c*/ 	.word	0x000005e0


	//   ....[11]....
        /*0090*/ 	.word	0x00000650


	//   ....[12]....
        /*0094*/ 	.word	0x000006d0


	//----- nvinfo : EIATTR_VRC_CTA_INIT_COUNT
	.align		4
.L_13:
        /*0098*/ 	.byte	0x02, 0x4a
	.zero		1
	.zero		1


	//----- nvinfo : EIATTR_EXIT_INSTR_OFFSETS
	.align		4
        /*009c*/ 	.byte	0x04, 0x1c
        /*009e*/ 	.short	(.L_15 - .L_14)


	//   ....[0]....
.L_14:
        /*00a0*/ 	.word	0x00000800


	//----- nvinfo : EIATTR_CRS_STACK_SIZE
	.align		4
.L_15:
        /*00a4*/ 	.byte	0x04, 0x1e
        /*00a6*/ 	.short	(.L_17 - .L_16)
.L_16:
        /*00a8*/ 	.word	0x00000000


	//----- nvinfo : EIATTR_CBANK_PARAM_SIZE
	.align		4
.L_17:
        /*00ac*/ 	.byte	0x03, 0x19
        /*00ae*/ 	.short	0x0008


	//----- nvinfo : EIATTR_PARAM_CBANK
	.align		4
        /*00b0*/ 	.byte	0x04, 0x0a
        /*00b2*/ 	.short	(.L_19 - .L_18)
	.align		4
.L_18:
        /*00b4*/ 	.word	index@(.nv.constant0._Z13softmaxKernelPf)
        /*00b8*/ 	.short	0x0380
        /*00ba*/ 	.short	0x0008


	//----- nvinfo : EIATTR_SW_WAR
	.align		4
.L_19:
        /*00bc*/ 	.byte	0x04, 0x36
        /*00be*/ 	.short	(.L_21 - .L_20)
.L_20:
        /*00c0*/ 	.word	0x00000008
.L_21:


//--------------------- .nv.callgraph             --------------------------
	.section	.nv.callgraph,"",@"SHT_CUDA_CALLGRAPH"
	.align	4
	.sectionentsize	8
	.align		4
        /*0000*/ 	.word	0x00000000
	.align		4
        /*0004*/ 	.word	0xffffffff
	.align		4
        /*0008*/ 	.word	0x00000000
	.align		4
        /*000c*/ 	.word	0xfffffffe
	.align		4
        /*0010*/ 	.word	0x00000000
	.align		4
        /*0014*/ 	.word	0xfffffffd
	.align		4
        /*0018*/ 	.word	0x00000000
	.align		4
        /*001c*/ 	.word	0xfffffffc


//--------------------- .text._Z13softmaxKernelPf --------------------------
	.section	.text._Z13softmaxKernelPf,"ax",@progbits
	.align	128
        .global         _Z13softmaxKernelPf
        .type           _Z13softmaxKernelPf,@function
        .size           _Z13softmaxKernelPf,(.L_x_9 - _Z13softmaxKernelPf)
        .other          _Z13softmaxKernelPf,@"STO_CUDA_ENTRY STV_DEFAULT"
_Z13softmaxKernelPf:
.text._Z13softmaxKernelPf:
[----:B------:R-:W-:Y:S01]  /*0000*/  LDC R1, c[0x0][0x37c] ;  /* 0x0000df00ff017b82 */ /* 0x000fe20000000800 */
[----:B------:R-:W0:Y:S07]  /*0010*/  S2R R7, SR_TID.X ;  /* 0x0000000000077919 */ /* 0x000e2e0000002100 */
[----:B------:R-:W1:Y:S01]  /*0020*/  S2UR UR5, SR_CTAID.X ;  /* 0x00000000000579c3 */ /* 0x000e620000002500 */
[----:B------:R-:W1:Y:S01]  /*0030*/  LDCU UR4, c[0x0][0x370] ;  /* 0x00006e00ff0477ac */ /* 0x000e620008000800 */
[----:B------:R-:W2:Y:S06]  /*0040*/  LDCU.64 UR8, c[0x0][0x358] ;  /* 0x00006b00ff0877ac */ /* 0x000eac0008000a00 */
[----:B------:R-:W0:Y:S08]  /*0050*/  LDC R0, c[0x0][0x374] ;  /* 0x0000dd00ff007b82 */ /* 0x000e300000000800 */
[----:B------:R-:W3:Y:S01]  /*0060*/  LDC.64 R2, c[0x0][0x380] ;  /* 0x0000e000ff027b82 */ /* 0x000ee20000000a00 */
[----:B-1----:R-:W-:-:S06]  /*0070*/  UIMAD UR4, UR4, UR5, URZ ;  /* 0x00000005040472a4 */ /* 0x002fcc000f8e02ff */
[----:B0-----:R-:W-:-:S04]  /*0080*/  IMAD R5, R0, UR4, R7 ;  /* 0x0000000400057c24 */ /* 0x001fc8000f8e0207 */
[----:B---3--:R-:W-:-:S06]  /*0090*/  IMAD.WIDE.U32 R4, R5, 0x4, R2 ;  /* 0x0000000405047825 */ /* 0x008fcc00078e0002 */
[----:B--2---:R0:W2:Y:S01]  /*00a0*/  LDG.E R5, desc[UR8][R4.64] ;  /* 0x0000000804057981 */ /* 0x0040a2000c1e1900 */
[----:B------:R-:W1:Y:S01]  /*00b0*/  LDCU UR7, c[0x0][0x360] ;  /* 0x00006c00ff0777ac */ /* 0x000e620008000800 */
[----:B------:R-:W-:-:S13]  /*00c0*/  LOP3.LUT P0, R0, R7, 0x1f, RZ, 0xc0, !PT ;  /* 0x0000001f07007812 */ /* 0x000fda000780c0ff */
[----:B------:R-:W3:Y:S01]  /*00d0*/  @!P0 S2R R11, SR_CgaCtaId ;  /* 0x00000000000b8919 */ /* 0x000ee20000008800 */
[----:B0-----:R-:W-:Y:S01]  /*00e0*/  @!P0 MOV R4, 0x400 ;  /* 0x0000040000048802 */ /* 0x001fe20000000f00 */
[----:B-1----:R-:W-:Y:S02]  /*00f0*/  USHF.R.U32.HI UR6, URZ, 0x5, UR7 ;  /* 0x00000005ff067899 */ /* 0x002fe40008011607 */
[----:B------:R-:W-:-:S04]  /*0100*/  USHF.R.U32.HI UR4, URZ, 0x6, UR7 ;  /* 0x00000006ff047899 */ /* 0x000fc80008011607 */
[----:B------:R-:W-:Y:S01]  /*0110*/  ISETP.GE.U32.AND P1, PT, R0, UR6, PT ;  /* 0x0000000600007c0c */ /* 0x000fe2000bf26070 */
[----:B------:R-:W-:-:S12]  /*0120*/  UISETP.NE.AND UP0, UPT, UR4, URZ, UPT ;  /* 0x000000ff0400728c */ /* 0x000fd8000bf05270 */
[----:B------:R-:W0:Y:S01]  /*0130*/  @!P1 S2R R13, SR_CgaCtaId ;  /* 0x00000000000d9919 */ /* 0x000e220000008800 */
[----:B---3--:R-:W-:Y:S02]  /*0140*/  @!P0 LEA R11, R11, R4, 0x18 ;  /* 0x000000040b0b8211 */ /* 0x008fe400078ec0ff */
[----:B------:R-:W-:-:S05]  /*0150*/  SHF.R.U32.HI R4, RZ, 0x5, R7 ;  /* 0x00000005ff047819 */ /* 0x000fca0000011607 */
[----:B------:R-:W-:Y:S01]  /*0160*/  @!P0 IMAD R11, R4, 0x4, R11 ;  /* 0x00000004040b8824 */ /* 0x000fe200078e020b */
[----:B--2---:R-:W-:-:S06]  /*0170*/  FMNMX R6, R5, -3.40282346638528859812e+38, !PT ;  /* 0xff7fffff05067809 */ /* 0x004fcc0007800000 */
[----:B------:R-:W1:Y:S02]  /*0180*/  SHFL.BFLY PT, R6, R6, 0x8, 0x1f ;  /* 0x0d001f0006067f89 */ /* 0x000e6400000e0000 */
[----:B-1----:R-:W-:Y:S02]  /*0190*/  FMNMX R8, R5, R6, !PT ;  /* 0x0000000605087209 */ /* 0x002fe40007800000 */
[----:B------:R-:W-:-:S04]  /*01a0*/  @!P1 MOV R6, 0x400 ;  /* 0x0000040000069802 */ /* 0x000fc80000000f00 */
[----:B------:R-:W1:Y:S02]  /*01b0*/  SHFL.BFLY PT, R8, R8, 0x4, 0x1f ;  /* 0x0c801f0008087f89 */ /* 0x000e6400000e0000 */
[----:B-1----:R-:W-:Y:S01]  /*01c0*/  FMNMX R9, R5, R8, !PT ;  /* 0x0000000805097209 */ /* 0x002fe20007800000 */
[----:B------:R-:W-:-:S04]  /*01d0*/  IMAD.MOV.U32 R8, RZ, RZ, -0x800001 ;  /* 0xff7fffffff087424 */ /* 0x000fc800078e00ff */
[----:B------:R0:W1:Y:S02]  /*01e0*/  SHFL.BFLY PT, R10, R9, 0x2, 0x1f ;  /* 0x0c401f00090a7f89 */ /* 0x00006400000e0000 */
[----:B0-----:R-:W-:-:S05]  /*01f0*/  @!P1 LEA R9, R13, R6, 0x18 ;  /* 0x000000060d099211 */ /* 0x001fca00078ec0ff */
[----:B------:R-:W-:Y:S01]  /*0200*/  @!P1 IMAD R9, R0, 0x4, R9 ;  /* 0x0000000400099824 */ /* 0x000fe200078e0209 */
[----:B-1----:R-:W-:-:S06]  /*0210*/  FMNMX R10, R5, R10, !PT ;  /* 0x0000000a050a7209 */ /* 0x002fcc0007800000 */
[----:B------:R-:W0:Y:S02]  /*0220*/  SHFL.BFLY PT, R10, R10, 0x1, 0x1f ;  /* 0x0c201f000a0a7f89 */ /* 0x000e2400000e0000 */
[----:B0-----:R-:W-:Y:S02]  /*0230*/  FMNMX R6, R5, R10, !PT ;  /* 0x0000000a05067209 */ /* 0x001fe40007800000 */
[----:B------:R-:W0:Y:S01]  /*0240*/  LDC R10, c[0x0][0x364] ;  /* 0x0000d900ff0a7b82 */ /* 0x000e220000000800 */
[----:B------:R-:W-:Y:S02]  /*0250*/  MOV R5, UR4 ;  /* 0x0000000400057c02 */ /* 0x000fe40008000f00 */
[----:B------:R1:W-:Y:S05]  /*0260*/  @!P0 STS [R11], R6 ;  /* 0x000000060b008388 */ /* 0x0003ea0000000800 */
[----:B------:R-:W-:Y:S06]  /*0270*/  BAR.SYNC.DEFER_BLOCKING 0x0 ;  /* 0x0000000000007b1d */ /* 0x000fec0000010000 */
[----:B------:R1:W2:Y:S01]  /*0280*/  @!P1 LDS R8, [R9] ;  /* 0x0000000009089984 */ /* 0x0002a20000000800 */
[----:B------:R-:W-:Y:S05]  /*0290*/  BRA.U !UP0, `(.L_x_0) ;  /* 0x0000000108207547 */ /* 0x000fea000b800000 */
[----:B-1----:R-:W-:-:S07]  /*02a0*/  IMAD.MOV.U32 R9, RZ, RZ, R5 ;  /* 0x000000ffff097224 */ /* 0x002fce00078e0005 */
.L_x_1:
[----:B--2---:R1:W2:Y:S01]  /*02b0*/  SHFL.BFLY PT, R11, R8, R9, 0x1f ;  /* 0x0c001f09080b7589 */ /* 0x0042a200000e0000 */
[C---:B------:R-:W-:Y:S02]  /*02c0*/  ISETP.GT.AND P1, PT, R9.reuse, 0x1, PT ;  /* 0x000000010900780c */ /* 0x040fe40003f24270 */
[----:B------:R-:W-:-:S04]  /*02d0*/  LEA.HI R6, R9, R9, RZ, 0x1 ;  /* 0x0000000909067211 */ /* 0x000fc800078f08ff */
[----:B------:R-:W-:-:S05]  /*02e0*/  SHF.R.S32.HI R6, RZ, 0x1, R6 ;  /* 0x00000001ff067819 */ /* 0x000fca0000011406 */
[----:B-1----:R-:W-:Y:S01]  /*02f0*/  IMAD.MOV.U32 R9, RZ, RZ, R6 ;  /* 0x000000ffff097224 */ /* 0x002fe200078e0006 */
[----:B--2---:R-:W-:Y:S01]  /*0300*/  FMNMX R8, R11, R8, !PT ;  /* 0x000000080b087209 */ /* 0x004fe20007800000 */
[----:B------:R-:W-:Y:S06]  /*0310*/  @P1 BRA `(.L_x_1) ;  /* 0xfffffffc00e41947 */ /* 0x000fec000383ffff */
.L_x_0:
[----:B--2---:R2:W3:Y:S01]  /*0320*/  SHFL.IDX PT, R15, R8, RZ, 0x1f ;  /* 0x00001fff080f7589 */ /* 0x0044e200000e0000 */
[----:B------:R-:W-:Y:S02]  /*0330*/  UISETP.GE.AND UP1, UPT, UR7, 0x1, UPT ;  /* 0x000000010700788c */ /* 0x000fe4000bf26270 */
[----:B------:R-:W-:-:S06]  /*0340*/  UIMAD UR4, UR5, UR7, URZ ;  /* 0x00000007050472a4 */ /* 0x000fcc000f8e02ff */
[----:B0-----:R-:W-:Y:S02]  /*0350*/  IMAD R7, R10, UR4, R7 ;  /* 0x000000040a077c24 */ /* 0x001fe4000f8e0207 */
[----:B------:R-:W-:Y:S02]  /*0360*/  HFMA2 R10, -RZ, RZ, 0, 0 ;  /* 0x00000000ff0a7431 */ /* 0x000fe400000001ff */
[----:B-1----:R-:W-:Y:S01]  /*0370*/  VIADD R6, R7, UR7 ;  /* 0x0000000707067c36 */ /* 0x002fe20008000000 */
[----:B------:R-:W-:Y:S06]  /*0380*/  BRA.U !UP1, `(.L_x_2) ;  /* 0x0000000109407547 */ /* 0x000fec000b800000 */
[----:B------:R-:W-:Y:S01]  /*0390*/  BSSY.RECONVERGENT B0, `(.L_x_2) ;  /* 0x000000f000007945 */ /* 0x000fe20003800200 */
[----:B------:R-:W-:-:S07]  /*03a0*/  IMAD.MOV.U32 R11, RZ, RZ, R7 ;  /* 0x000000ffff0b7224 */ /* 0x000fce00078e0007 */
.L_x_3:
[----:B0-2---:R-:W-:-:S05]  /*03b0*/  IMAD.WIDE R8, R11, 0x4, R2 ;  /* 0x000000040b087825 */ /* 0x005fca00078e0202 */
[----:B------:R-:W3:Y:S01]  /*03c0*/  LDG.E R12, desc[UR8][R8.64] ;  /* 0x00000008080c7981 */ /* 0x000ee2000c1e1900 */
[----:B------:R-:W-:Y:S01]  /*03d0*/  IADD3 R11, PT, PT, R11, UR7, RZ ;  /* 0x000000070b0b7c10 */ /* 0x000fe2000fffe0ff */
[----:B---3--:R-:W-:-:S04]  /*03e0*/  FADD R12, -R15, R12 ;  /* 0x0000000c0f0c7221 */ /* 0x008fc80000000100 */
[----:B------:R-:W-:-:S05]  /*03f0*/  FMUL R12, R12, 1.4426950216293334961 ;  /* 0x3fb8aa3b0c0c7820 */ /* 0x000fca0000400000 */
[----:B------:R-:W-:-:S13]  /*0400*/  FSETP.GEU.AND P1, PT, R12, -126, PT ;  /* 0xc2fc00000c00780b */ /* 0x000fda0003f2e000 */
[----:B------:R-:W-:-:S04]  /*0410*/  @!P1 FMUL R12, R12, 0.5 ;  /* 0x3f0000000c0c9820 */ /* 0x000fc80000400000 */
[----:B------:R-:W0:Y:S02]  /*0420*/  MUFU.EX2 R13, R12 ;  /* 0x0000000c000d7308 */ /* 0x000e240000000800 */
[----:B0-----:R-:W-:Y:S01]  /*0430*/  @!P1 FMUL R13, R13, R13 ;  /* 0x0000000d0d0d9220 */ /* 0x001fe20000400000 */
[----:B------:R-:W-:-:S03]  /*0440*/  ISETP.GE.AND P1, PT, R11, R6, PT ;  /* 0x000000060b00720c */ /* 0x000fc60003f26270 */
[----:B------:R-:W-:Y:S01]  /*0450*/  FADD R10, R13, R10 ;  /* 0x0000000a0d0a7221 */ /* 0x000fe20000000000 */
[----:B------:R0:W-:Y:S09]  /*0460*/  STG.E desc[UR8][R8.64], R13 ;  /* 0x0000000d08007986 */ /* 0x0001f2000c101908 */
[----:B------:R-:W-:Y:S05]  /*0470*/  @!P1 BRA `(.L_x_3) ;  /* 0xfffffffc00cc9947 */ /* 0x000fea000383ffff */
[----:B------:R-:W-:Y:S05]  /*0480*/  BSYNC.RECONVERGENT B0 ;  /* 0x0000000000007941 */ /* 0x000fea0003800200 */
.L_x_2:
[----:B0-----:R-:W0:Y:S01]  /*0490*/  SHFL.BFLY PT, R9, R10, 0x10, 0x1f ;  /* 0x0e001f000a097f89 */ /* 0x001e2200000e0000 */
[----:B------:R-:W-:Y:S01]  /*04a0*/  BAR.SYNC.DEFER_BLOCKING 0x0 ;  /* 0x0000000000007b1d */ /* 0x000fe20000010000 */
[----:B------:R-:W-:Y:S01]  /*04b0*/  ISETP.GE.U32.AND P1, PT, R0, UR6, PT ;  /* 0x0000000600007c0c */ /* 0x000fe2000bf26070 */
[----:B------:R-:W-:Y:S01]  /*04c0*/  @!P0 VIADD R4, R4, UR6 ;  /* 0x0000000604048c36 */ /* 0x000fe20008000000 */
[----:B------:R-:W-:-:S03]  /*04d0*/  UISETP.GE.U32.AND UP0, UPT, UR7, 0x40, UPT ;  /* 0x000000400700788c */ /* 0x000fc6000bf06070 */
[----:B---3--:R-:W1:Y:S08]  /*04e0*/  @!P0 S2R R15, SR_CgaCtaId ;  /* 0x00000000000f8919 */ /* 0x008e700000008800 */
[----:B------:R-:W3:Y:S01]  /*04f0*/  @!P1 S2R R14, SR_CgaCtaId ;  /* 0x00000000000e9919 */ /* 0x000ee20000008800 */
[----:B------:R-:W-:Y:S02]  /*0500*/  @!P1 VIADD R0, R0, UR6 ;  /* 0x0000000600009c36 */ /* 0x000fe40008000000 */
[----:B0-----:R-:W-:Y:S01]  /*0510*/  FADD R9, R9, R10 ;  /* 0x0000000a09097221 */ /* 0x001fe20000000000 */
[----:B------:R-:W-:-:S04]  /*0520*/  @!P0 MOV R10, 0x400 ;  /* 0x00000400000a8802 */ /* 0x000fc80000000f00 */
[----:B--2---:R-:W0:Y:S01]  /*0530*/  SHFL.BFLY PT, R8, R9, 0x8, 0x1f ;  /* 0x0d001f0009087f89 */ /* 0x004e2200000e0000 */
[----:B-1----:R-:W-:-:S04]  /*0540*/  @!P0 LEA R15, R15, R10, 0x18 ;  /* 0x0000000a0f0f8211 */ /* 0x002fc800078ec0ff */
[----:B------:R-:W-:Y:S01]  /*0550*/  @!P0 LEA R4, R4, R15, 0x2 ;  /* 0x0000000f04048211 */ /* 0x000fe200078e10ff */
[----:B0-----:R-:W-:Y:S01]  /*0560*/  FADD R8, R9, R8 ;  /* 0x0000000809087221 */ /* 0x001fe20000000000 */
[----:B------:R-:W-:-:S04]  /*0570*/  @!P1 MOV R9, 0x400 ;  /* 0x0000040000099802 */ /* 0x000fc80000000f00 */
[----:B------:R-:W0:Y:S01]  /*0580*/  SHFL.BFLY PT, R11, R8, 0x4, 0x1f ;  /* 0x0c801f00080b7f89 */ /* 0x000e2200000e0000 */
[----:B---3--:R-:W-:-:S05]  /*0590*/  @!P1 LEA R9, R14, R9, 0x18 ;  /* 0x000000090e099211 */ /* 0x008fca00078ec0ff */
[----:B------:R-:W-:Y:S02]  /*05a0*/  @!P1 IMAD R0, R0, 0x4, R9 ;  /* 0x0000000400009824 */ /* 0x000fe400078e0209 */
[----:B0-----:R-:W-:-:S05]  /*05b0*/  FADD R11, R8, R11 ;  /* 0x0000000b080b7221 */ /* 0x001fca0000000000 */
[----:B------:R-:W0:Y:S02]  /*05c0*/  SHFL.BFLY PT, R12, R11, 0x2, 0x1f ;  /* 0x0c401f000b0c7f89 */ /* 0x000e2400000e0000 */
[----:B0-----:R-:W-:-:S05]  /*05d0*/  FADD R12, R11, R12 ;  /* 0x0000000c0b0c7221 */ /* 0x001fca0000000000 */
[----:B------:R-:W0:Y:S02]  /*05e0*/  SHFL.BFLY PT, R13, R12, 0x1, 0x1f ;  /* 0x0c201f000c0d7f89 */ /* 0x000e2400000e0000 */
[----:B0-----:R-:W-:-:S05]  /*05f0*/  FADD R13, R12, R13 ;  /* 0x0000000d0c0d7221 */ /* 0x001fca0000000000 */
[----:B------:R-:W-:Y:S01]  /*0600*/  @!P0 STS [R4], R13 ;  /* 0x0000000d04008388 */ /* 0x000fe20000000800 */
[----:B------:R-:W-:Y:S06]  /*0610*/  BAR.SYNC.DEFER_BLOCKING 0x0 ;  /* 0x0000000000007b1d */ /* 0x000fec0000010000 */
[----:B------:R-:W0:Y:S02]  /*0620*/  @!P1 LDS R13, [R0] ;  /* 0x00000000000d9984 */ /* 0x000e240000000800 */
[----:B0-----:R-:W-:Y:S01]  /*0630*/  IMAD.MOV.U32 R8, RZ, RZ, R13 ;  /* 0x000000ffff087224 */ /* 0x001fe200078e000d */
[----:B------:R-:W-:Y:S06]  /*0640*/  BRA.U !UP0, `(.L_x_4) ;  /* 0x0000000108207547 */ /* 0x000fec000b800000 */
.L_x_5:
[----:B------:R0:W1:Y:S01]  /*0650*/  SHFL.BFLY PT, R0, R8, R5, 0x1f ;  /* 0x0c001f0508007589 */ /* 0x00006200000e0000 */
[C---:B------:R-:W-:Y:S02]  /*0660*/  ISETP.GT.AND P0, PT, R5.reuse, 0x1, PT ;  /* 0x000000010500780c */ /* 0x040fe40003f04270 */
[----:B------:R-:W-:-:S04]  /*0670*/  LEA.HI R4, R5, R5, RZ, 0x1 ;  /* 0x0000000505047211 */ /* 0x000fc800078f08ff */
[----:B------:R-:W-:-:S04]  /*0680*/  SHF.R.S32.HI R4, RZ, 0x1, R4 ;  /* 0x00000001ff047819 */ /* 0x000fc80000011404 */
[----:B0-----:R-:W-:Y:S01]  /*0690*/  MOV R5, R4 ;  /* 0x0000000400057202 */ /* 0x001fe20000000f00 */
[----:B-1----:R-:W-:-:S04]  /*06a0*/  FADD R13, R0, R13 ;  /* 0x0000000d000d7221 */ /* 0x002fc80000000000 */
[----:B------:R-:W-:Y:S01]  /*06b0*/  IMAD.MOV.U32 R8, RZ, RZ, R13 ;  /* 0x000000ffff087224 */ /* 0x000fe200078e000d */
[----:B------:R-:W-:Y:S06]  /*06c0*/  @P0 BRA `(.L_x_5) ;  /* 0xfffffffc00e00947 */ /* 0x000fec000383ffff */
.L_x_4:
[----:B------:R-:W0:Y:S01]  /*06d0*/  SHFL.IDX PT, R8, R8, RZ, 0x1f ;  /* 0x00001fff08087589 */ /* 0x000e2200000e0000 */
[----:B------:R-:W-:Y:S05]  /*06e0*/  BRA.U !UP1, `(.L_x_6) ;  /* 0x0000000109407547 */ /* 0x000fea000b800000 */
[----:B0-----:R-:W-:Y:S01]  /*06f0*/  FADD R8, R8, 9.9999999747524270788e-07 ;  /* 0x358637bd08087421 */ /* 0x001fe20000000000 */
[----:B------:R-:W-:Y:S01]  /*0700*/  IMAD.MOV.U32 R5, RZ, RZ, 0x4b800000 ;  /* 0x4b800000ff057424 */ /* 0x000fe200078e00ff */
[----:B------:R-:W-:Y:S03]  /*0710*/  BSSY.RECONVERGENT B0, `(.L_x_6) ;  /* 0x000000d000007945 */ /* 0x000fe60003800200 */
[----:B------:R-:W-:-:S04]  /*0720*/  FSETP.GEU.AND P0, PT, |R8|, 1.175494350822287508e-38, PT ;  /* 0x008000000800780b */ /* 0x000fc80003f0e200 */
[----:B------:R-:W-:-:S09]  /*0730*/  FSEL R5, R5, 1, !P0 ;  /* 0x3f80000005057808 */ /* 0x000fd20004000000 */
[----:B------:R-:W-:-:S06]  /*0740*/  @!P0 FMUL R8, R8, 16777216 ;  /* 0x4b80000008088820 */ /* 0x000fcc0000400000 */
[----:B------:R-:W0:Y:S02]  /*0750*/  MUFU.RCP R8, R8 ;  /* 0x0000000800087308 */ /* 0x000e240000001000 */
[----:B0-----:R-:W-:-:S07]  /*0760*/  FMUL R11, R8, R5 ;  /* 0x00000005080b7220 */ /* 0x001fce0000400000 */
.L_x_7:
[----:B0-----:R-:W-:-:S05]  /*0770*/  IMAD.WIDE R4, R7, 0x4, R2 ;  /* 0x0000000407047825 */ /* 0x001fca00078e0202 */
[----:B------:R-:W2:Y:S01]  /*0780*/  LDG.E R0, desc[UR8][R4.64] ;  /* 0x0000000804007981 */ /* 0x000ea2000c1e1900 */
[----:B------:R-:W-:-:S04]  /*0790*/  IADD3 R7, PT, PT, R7, UR7, RZ ;  /* 0x0000000707077c10 */ /* 0x000fc8000fffe0ff */
[----:B------:R-:W-:Y:S01]  /*07a0*/  ISETP.GE.AND P0, PT, R7, R6, PT ;  /* 0x000000060700720c */ /* 0x000fe20003f06270 */
[----:B--2---:R-:W-:-:S05]  /*07b0*/  FMUL R9, R11, R0 ;  /* 0x000000000b097220 */ /* 0x004fca0000400000 */
[----:B------:R0:W-:Y:S07]  /*07c0*/  STG.E desc[UR8][R4.64], R9 ;  /* 0x0000000904007986 */ /* 0x0001ee000c101908 */
[----:B------:R-:W-:Y:S05]  /*07d0*/  @!P0 BRA `(.L_x_7) ;  /* 0xfffffffc00e48947 */ /* 0x000fea000383ffff */
[----:B------:R-:W-:Y:S05]  /*07e0*/  BSYNC.RECONVERGENT B0 ;  /* 0x0000000000007941 */ /* 0x000fea0003800200 */
.L_x_6:
[----:B------:R-:W-:Y:S06]  /*07f0*/  BAR.SYNC.DEFER_BLOCKING 0x0 ;  /* 0x0000000000007b1d */ /* 0x000fec0000010000 */
[----:B------:R-:W-:Y:S05]  /*0800*/  EXIT ;  /* 0x000000000000794d */ /* 0x000fea0003800000 */
.L_x_8:
[----:B------:R-:W-:-:S00]  /*0810*/  BRA `(.L_x_8) ;  /* 0xfffffffc00fc7947 */ /* 0x000fc0000383ffff */
[----:B------:R-:W-:-:S00]  /*0820*/  NOP ;  /* 0x0000000000007918 */ /* 0x000fc00000000000 */
        /* <DEDUP_REMOVED lines=13> */
.L_x_9:


//--------------------- .nv.shared._Z13softmaxKernelPf --------------------------
	.section	.nv.shared._Z13softmaxKernelPf,"aw",@nobits
	.sectionflags	@""
	.align	4
.nv.shared._Z13softmaxKernelPf:
	.zero		1280


//--------------------- .nv.shared.reserved.0     --------------------------
	.section	.nv.shared.reserved.0,"aw",@nobits
	.weak		__nv_reservedSMEM_offset_0_alias
	.size		__nv_reservedSMEM_offset_0_alias, 0, 64
	.other		__nv_reservedSMEM_offset_0_alias,@"STO_CUDA_RESERVED_SHARED STV_DEFAULT"
__nv_reservedSMEM_offset_0_alias:
	.zero		0
	.zero		64


//--------------------- .nv.constant0._Z13softmaxKernelPf --------------------------
	.section	.nv.constant0._Z13softmaxKernelPf,"a",@progbits
	.sectionflags	@""
	.align	4
.nv.constant0._Z13softmaxKernelPf:
	.zero		904


//--------------------- SYMBOLS --------------------------

	.type		.nv.reservedSmem.offset0,@object
	.size		.nv.reservedSmem.offset0,0x4
	.type		.nv.reservedSmem.cap,@object
	.size		.nv.reservedSmem.cap,0x4
